	.headerflags	@"EF_CUDA_TEXMODE_UNIFIED EF_CUDA_64BIT_ADDRESS EF_CUDA_ACCELERATORS EF_CUDA_SM90 EF_CUDA_VIRTUAL_SM(EF_CUDA_SM90)"
	.elftype	@"ET_EXEC"


//--------------------- .nv.info                  --------------------------
	.section	.nv.info,"",@"SHT_CUDA_INFO"
	.align	4


	//----- nvinfo : EIATTR_REGCOUNT
	.align		4
        /*0000*/ 	.byte	0x04, 0x2f
        /*0002*/ 	.short	(.L_3 - .L_2)
	.align		4
.L_2:
        /*0004*/ 	.word	index@(triton_poi_fused__native_batch_norm_legit_no_training_convolution_relu_10)
        /*0008*/ 	.word	0x00000017


	//----- nvinfo : EIATTR_MIN_STACK_SIZE
	.align		4
.L_3:
        /*000c*/ 	.byte	0x04, 0x12
        /*000e*/ 	.short	(.L_5 - .L_4)
	.align		4
.L_4:
        /*0010*/ 	.word	index@(triton_poi_fused__native_batch_norm_legit_no_training_convolution_relu_10)
        /*0014*/ 	.word	0x00000000


	//----- nvinfo : EIATTR_FRAME_SIZE
	.align		4
.L_5:
        /*0018*/ 	.byte	0x04, 0x11
        /*001a*/ 	.short	(.L_7 - .L_6)
	.align		4
.L_6:
        /*001c*/ 	.word	index@(triton_poi_fused__native_batch_norm_legit_no_training_convolution_relu_10)
        /*0020*/ 	.word	0x00000000


	//----- nvinfo : EIATTR_MIN_STACK_SIZE
	.align		4
.L_7:
        /*0024*/ 	.byte	0x04, 0x12
        /*0026*/ 	.short	(.L_9 - .L_8)
	.align		4
.L_8:
        /*0028*/ 	.word	index@(triton_poi_fused__native_batch_norm_legit_no_training_convolution_relu_10)
        /*002c*/ 	.word	0x00000000
.L_9:


//--------------------- .nv.info.triton_poi_fused__native_batch_norm_legit_no_training_convolution_relu_10 --------------------------
	.section	.nv.info.triton_poi_fused__native_batch_norm_legit_no_training_convolution_relu_10,"",@"SHT_CUDA_INFO"
	.sectionflags	@""
	.align	4


	//----- nvinfo : EIATTR_CUDA_API_VERSION
	.align		4
        /*0000*/ 	.byte	0x04, 0x37
        /*0002*/ 	.short	(.L_11 - .L_10)
.L_10:
        /*0004*/ 	.word	0x0000007c


	//----- nvinfo : EIATTR_KPARAM_INFO
	.align		4
.L_11:
        /*0008*/ 	.byte	0x04, 0x17
        /*000a*/ 	.short	(.L_13 - .L_12)
.L_12:
        /*000c*/ 	.word	0x00000000
        /*0010*/ 	.short	0x0007
        /*0012*/ 	.short	0x0038
        /*0014*/ 	.byte	0x00, 0xf0, 0x11, 0x00


	//----- nvinfo : EIATTR_KPARAM_INFO
	.align		4
.L_13:
        /*0018*/ 	.byte	0x04, 0x17
        /*001a*/ 	.short	(.L_15 - .L_14)
.L_14:
        /*001c*/ 	.word	0x00000000
        /*0020*/ 	.short	0x0006
        /*0022*/ 	.short	0x0030
        /*0024*/ 	.byte	0x00, 0xf4, 0x21, 0x00


	//----- nvinfo : EIATTR_KPARAM_INFO
	.align		4
.L_15:
        /*0028*/ 	.byte	0x04, 0x17
        /*002a*/ 	.short	(.L_17 - .L_16)
.L_16:
        /*002c*/ 	.word	0x00000000
        /*0030*/ 	.short	0x0005
        /*0032*/ 	.short	0x0028
        /*0034*/ 	.byte	0x00, 0xf4, 0x21, 0x00


	//----- nvinfo : EIATTR_KPARAM_INFO
	.align		4
.L_17:
        /*0038*/ 	.byte	0x04, 0x17
        /*003a*/ 	.short	(.L_19 - .L_18)
.L_18:
        /*003c*/ 	.word	0x00000000
        /*0040*/ 	.short	0x0004
        /*0042*/ 	.short	0x0020
        /*0044*/ 	.byte	0x00, 0xf4, 0x21, 0x00


	//----- nvinfo : EIATTR_KPARAM_INFO
	.align		4
.L_19:
        /*0048*/ 	.byte	0x04, 0x17
        /*004a*/ 	.short	(.L_21 - .L_20)
.L_20:
        /*004c*/ 	.word	0x00000000
        /*0050*/ 	.short	0x0003
        /*0052*/ 	.short	0x0018
        /*0054*/ 	.byte	0x00, 0xf4, 0x21, 0x00


	//----- nvinfo : EIATTR_KPARAM_INFO
	.align		4
.L_21:
        /*0058*/ 	.byte	0x04, 0x17
        /*005a*/ 	.short	(.L_23 - .L_22)
.L_22:
        /*005c*/ 	.word	0x00000000
        /*0060*/ 	.short	0x0002
        /*0062*/ 	.short	0x0010
        /*0064*/ 	.byte	0x00, 0xf4, 0x21, 0x00


	//----- nvinfo : EIATTR_KPARAM_INFO
	.align		4
.L_23:
        /*0068*/ 	.byte	0x04, 0x17
        /*006a*/ 	.short	(.L_25 - .L_24)
.L_24:
        /*006c*/ 	.word	0x00000000
        /*0070*/ 	.short	0x0001
        /*0072*/ 	.short	0x0008
        /*0074*/ 	.byte	0x00, 0xf4, 0x21, 0x00


	//----- nvinfo : EIATTR_KPARAM_INFO
	.align		4
.L_25:
        /*0078*/ 	.byte	0x04, 0x17
        /*007a*/ 	.short	(.L_27 - .L_26)
.L_26:
        /*007c*/ 	.word	0x00000000
        /*0080*/ 	.short	0x0000
        /*0082*/ 	.short	0x0000
        /*0084*/ 	.byte	0x00, 0xf4, 0x21, 0x00


	//----- nvinfo : EIATTR_SPARSE_MMA_MASK
	.align		4
.L_27:
        /*0088*/ 	.byte	0x03, 0x50
        /*008a*/ 	.short	0x0000


	//----- nvinfo : EIATTR_MAXREG_COUNT
	.align		4
        /*008c*/ 	.byte	0x03, 0x1b
        /*008e*/ 	.short	0x00ff


	//----- nvinfo : EIATTR_EXIT_INSTR_OFFSETS
	.align		4
        /*0090*/ 	.byte	0x04, 0x1c
        /*0092*/ 	.short	(.L_29 - .L_28)


	//   ....[0]....
.L_28:
        /*0094*/ 	.word	0x00000350


	//   ....[1]....
        /*0098*/ 	.word	0x00000370


	//----- nvinfo : EIATTR_REQNTID
	.align		4
.L_29:
        /*009c*/ 	.byte	0x04, 0x10
        /*009e*/ 	.short	(.L_31 - .L_30)
.L_30:
        /*00a0*/ 	.word	0x00000080
        /*00a4*/ 	.word	0x00000001
        /*00a8*/ 	.word	0x00000001


	//----- nvinfo : EIATTR_CBANK_PARAM_SIZE
	.align		4
.L_31:
        /*00ac*/ 	.byte	0x03, 0x19
        /*00ae*/ 	.short	0x003c


	//----- nvinfo : EIATTR_PARAM_CBANK
	.align		4
        /*00b0*/ 	.byte	0x04, 0x0a
        /*00b2*/ 	.short	(.L_33 - .L_32)
	.align		4
.L_32:
        /*00b4*/ 	.word	index@(.nv.constant0.triton_poi_fused__native_batch_norm_legit_no_training_convolution_relu_10)
        /*00b8*/ 	.short	0x0210
        /*00ba*/ 	.short	0x003c


	//----- nvinfo : EIATTR_SW_WAR
	.align		4
.L_33:
        /*00bc*/ 	.byte	0x04, 0x36
        /*00be*/ 	.short	(.L_35 - .L_34)
.L_34:
        /*00c0*/ 	.word	0x00000008
.L_35:


//--------------------- .nv.callgraph             --------------------------
	.section	.nv.callgraph,"",@"SHT_CUDA_CALLGRAPH"
	.align	4
	.sectionentsize	8
	.align		4
        /*0000*/ 	.word	0x00000000
	.align		4
        /*0004*/ 	.word	0xffffffff
	.align		4
        /*0008*/ 	.word	0x00000000
	.align		4
        /*000c*/ 	.word	0xfffffffe
	.align		4
        /*0010*/ 	.word	0x00000000
	.align		4
        /*0014*/ 	.word	0xfffffffd
	.align		4
        /*0018*/ 	.word	0x00000000
	.align		4
        /*001c*/ 	.word	0xfffffffc


//--------------------- .nv.constant4             --------------------------
	.section	.nv.constant4,"a",@progbits
	.align	8
	.align		8
.nv.constant4:
        /*0000*/ 	.dword	_$_str
	.align		8
        /*0008*/ 	.dword	_$_str_$_2


//--------------------- .text.triton_poi_fused__native_batch_norm_legit_no_training_convolution_relu_10 --------------------------
	.section	.text.triton_poi_fused__native_batch_norm_legit_no_training_convolution_relu_10,"ax",@progbits
	.align	128
        .global         triton_poi_fused__native_batch_norm_legit_no_training_convolution_relu_10
        .type           triton_poi_fused__native_batch_norm_legit_no_training_convolution_relu_10,@function
        .size           triton_poi_fused__native_batch_norm_legit_no_training_convolution_relu_10,(.L_x_1 - triton_poi_fused__native_batch_norm_legit_no_training_convolution_relu_10)
        .other          triton_poi_fused__native_batch_norm_legit_no_training_convolution_relu_10,@"STO_CUDA_ENTRY STV_DEFAULT"
triton_poi_fused__native_batch_norm_legit_no_training_convolution_relu_10:
.text.triton_poi_fused__native_batch_norm_legit_no_training_convolution_relu_10:
[----:B------:R-:W0:Y:S01]  /*0000*/  LDC R1, c[0x0][0x28] ;  /* 0x00000a00ff017b82 */ /* 0x000e220000000800 */
[----:B------:R-:W1:Y:S07]  /*0010*/  S2R R0, SR_TID.X ;  /* 0x0000000000007919 */ /* 0x000e6e0000002100 */
[----:B------:R-:W2:Y:S01]  /*0020*/  LDC.64 R12, c[0x0][0x228] ;  /* 0x00008a00ff0c7b82 */ /* 0x000ea20000000a00 */
[----:B------:R-:W-:Y:S01]  /*0030*/  CS2R R4, SRZ ;  /* 0x0000000000047805 */ /* 0x000fe2000001ff00 */
[----:B------:R-:W-:Y:S01]  /*0040*/  ULDC.64 UR4, c[0x0][0x208] ;  /* 0x0000820000047ab9 */ /* 0x000fe20000000a00 */
[----:B------:R-:W3:Y:S05]  /*0050*/  S2R R3, SR_CTAID.X ;  /* 0x0000000000037919 */ /* 0x000eea0000002500 */
[----:B------:R-:W4:Y:S08]  /*0060*/  LDC.64 R10, c[0x0][0x218] ;  /* 0x00008600ff0a7b82 */ /* 0x000f300000000a00 */
[----:B------:R-:W5:Y:S08]  /*0070*/  LDC.64 R14, c[0x0][0x220] ;  /* 0x00008800ff0e7b82 */ /* 0x000f700000000a00 */
[----:B------:R-:W5:Y:S01]  /*0080*/  LDC.64 R16, c[0x0][0x230] ;  /* 0x00008c00ff107b82 */ /* 0x000f620000000a00 */
[----:B-1----:R-:W-:-:S07]  /*0090*/  LOP3.LUT R0, R0, 0x7f, RZ, 0xc0, !PT ;  /* 0x0000007f00007812 */ /* 0x002fce00078ec0ff */
[----:B------:R-:W1:Y:S01]  /*00a0*/  LDC.64 R6, c[0x0][0x238] ;  /* 0x00008e00ff067b82 */ /* 0x000e620000000a00 */
[----:B---3--:R-:W-:Y:S02]  /*00b0*/  SHF.R.S32.HI R2, RZ, 0x18, R3 ;  /* 0x00000018ff027819 */ /* 0x008fe40000011403 */
[----:B------:R-:W-:Y:S02]  /*00c0*/  LEA R0, R3, R0, 0x7 ;  /* 0x0000000003007211 */ /* 0x000fe400078e38ff */
[----:B------:R-:W-:Y:S02]  /*00d0*/  SGXT R3, R2, 0x1 ;  /* 0x000000010203781a */ /* 0x000fe40000000200 */
[----:B------:R-:W-:Y:S02]  /*00e0*/  ISETP.GE.AND P0, PT, R0, 0x400, PT ;  /* 0x000004000000780c */ /* 0x000fe40003f06270 */
[----:B------:R-:W-:-:S04]  /*00f0*/  LEA.HI R3, R3, R0, RZ, 0x8 ;  /* 0x0000000003037211 */ /* 0x000fc800078f40ff */
[----:B------:R-:W-:-:S04]  /*0100*/  LOP3.LUT R3, R3, 0xffffff00, RZ, 0xc0, !PT ;  /* 0xffffff0003037812 */ /* 0x000fc800078ec0ff */
[----:B------:R-:W-:Y:S02]  /*0110*/  IADD3 R19, R0, -R3, RZ ;  /* 0x8000000300137210 */ /* 0x000fe40007ffe0ff */
[----:B------:R-:W3:Y:S03]  /*0120*/  LDC.64 R2, c[0x0][0x210] ;  /* 0x00008400ff027b82 */ /* 0x000ee60000000a00 */
[----:B--2---:R-:W-:-:S05]  /*0130*/  IMAD.WIDE R12, R19, 0x4, R12 ;  /* 0x00000004130c7825 */ /* 0x004fca00078e020c */
[----:B------:R5:W2:Y:S01]  /*0140*/  @!P0 LDG.E.EL R4, desc[UR4][R12.64] ;  /* 0x000000040c048981 */ /* 0x000aa2000c2e1900 */
[----:B------:R-:W-:Y:S01]  /*0150*/  CS2R R8, SRZ ;  /* 0x0000000000087805 */ /* 0x000fe2000001ff00 */
[----:B----4-:R-:W-:-:S05]  /*0160*/  IMAD.WIDE R10, R19, 0x4, R10 ;  /* 0x00000004130a7825 */ /* 0x010fca00078e020a */
[----:B------:R4:W2:Y:S01]  /*0170*/  @!P0 LDG.E.EL R8, desc[UR4][R10.64] ;  /* 0x000000040a088981 */ /* 0x0008a2000c2e1900 */
[----:B-----5:R-:W-:-:S04]  /*0180*/  IMAD.WIDE R12, R19, 0x4, R14 ;  /* 0x00000004130c7825 */ /* 0x020fc800078e020e */
[----:B---3--:R-:W-:Y:S01]  /*0190*/  IMAD.WIDE R2, R0, 0x4, R2 ;  /* 0x0000000400027825 */ /* 0x008fe200078e0202 */
[----:B------:R-:W3:Y:S04]  /*01a0*/  @!P0 LDG.E.EL R9, desc[UR4][R12.64] ;  /* 0x000000040c098981 */ /* 0x000ee8000c2e1900 */
[----:B------:R-:W5:Y:S01]  /*01b0*/  @!P0 LDG.E R5, desc[UR4][R2.64] ;  /* 0x0000000402058981 */ /* 0x000f62000c1e1900 */
[----:B0-----:R-:W-:-:S04]  /*01c0*/  IMAD.WIDE R14, R19, 0x4, R16 ;  /* 0x00000004130e7825 */ /* 0x001fc800078e0210 */
[----:B-1----:R-:W-:Y:S01]  /*01d0*/  IMAD.WIDE R16, R19, 0x4, R6 ;  /* 0x0000000413107825 */ /* 0x002fe200078e0206 */
[----:B------:R-:W-:Y:S01]  /*01e0*/  CS2R R18, SRZ ;  /* 0x0000000000127805 */ /* 0x000fe2000001ff00 */
[----:B----4-:R-:W-:Y:S01]  /*01f0*/  HFMA2.MMA R11, -RZ, RZ, 1.625, 0 ;  /* 0x3e800000ff0b7435 */ /* 0x010fe200000001ff */
[----:B------:R-:W0:Y:S04]  /*0200*/  LDC.64 R6, c[0x0][0x240] ;  /* 0x00009000ff067b82 */ /* 0x000e280000000a00 */
[----:B------:R-:W4:Y:S04]  /*0210*/  @!P0 LDG.E.EL R18, desc[UR4][R14.64] ;  /* 0x000000040e128981 */ /* 0x000f28000c2e1900 */
[----:B------:R-:W4:Y:S01]  /*0220*/  @!P0 LDG.E.EL R19, desc[UR4][R16.64] ;  /* 0x0000000410138981 */ /* 0x000f22000c2e1900 */
[----:B0-----:R-:W-:-:S04]  /*0230*/  IMAD.WIDE R6, R0, 0x4, R6 ;  /* 0x0000000400067825 */ /* 0x001fc800078e0206 */
[----:B--2---:R-:W-:-:S04]  /*0240*/  FADD R4, R4, 9.9999997473787516356e-06 ;  /* 0x3727c5ac04047421 */ /* 0x004fc80000000000 */
[----:B------:R-:W0:Y:S02]  /*0250*/  MUFU.SQRT R20, R4 ;  /* 0x0000000400147308 */ /* 0x000e240000002000 */
[C---:B0-----:R-:W-:Y:S02]  /*0260*/  FSETP.GT.AND P1, PT, R20.reuse, 8.50705917302346158658e+37, PT ;  /* 0x7e8000001400780b */ /* 0x041fe40003f24000 */
[----:B------:R-:W-:-:S11]  /*0270*/  FSETP.GEU.AND P2, PT, R20, 1.175494350822287508e-38, PT ;  /* 0x008000001400780b */ /* 0x000fd60003f4e000 */
[----:B------:R-:W-:-:S04]  /*0280*/  @P1 FMUL R20, R20, 0.25 ;  /* 0x3e80000014141820 */ /* 0x000fc80000400000 */
[----:B------:R-:W-:-:S06]  /*0290*/  @!P2 FMUL R20, R20, 16777216 ;  /* 0x4b8000001414a820 */ /* 0x000fcc0000400000 */
[----:B------:R-:W0:Y:S01]  /*02a0*/  MUFU.RCP R20, R20 ;  /* 0x0000001400147308 */ /* 0x000e220000001000 */
[----:B------:R-:W-:Y:S01]  /*02b0*/  FSEL R11, R11, 1, P1 ;  /* 0x3f8000000b0b7808 */ /* 0x000fe20000800000 */
[----:B-----5:R-:W-:-:S04]  /*02c0*/  FADD R5, R8, R5 ;  /* 0x0000000508057221 */ /* 0x020fc80000000000 */
[----:B------:R-:W-:Y:S01]  /*02d0*/  @!P2 FMUL R11, R11, 16777216 ;  /* 0x4b8000000b0ba820 */ /* 0x000fe20000400000 */
[----:B---3--:R-:W-:-:S03]  /*02e0*/  FADD R9, R5, -R9 ;  /* 0x8000000905097221 */ /* 0x008fc60000000000 */
[----:B0-----:R-:W-:-:S04]  /*02f0*/  FMUL R4, R20, R11 ;  /* 0x0000000b14047220 */ /* 0x001fc80000400000 */
[----:B------:R-:W-:-:S04]  /*0300*/  FMUL R4, R9, R4 ;  /* 0x0000000409047220 */ /* 0x000fc80000400000 */
[----:B----4-:R-:W-:Y:S01]  /*0310*/  FFMA R4, R4, R18, R19 ;  /* 0x0000001204047223 */ /* 0x010fe20000000013 */
[----:B------:R0:W-:Y:S04]  /*0320*/  @!P0 STG.E desc[UR4][R2.64], R5 ;  /* 0x0000000502008986 */ /* 0x0001e8000c101904 */
[----:B------:R-:W-:-:S04]  /*0330*/  FSETP.GEU.AND P1, PT, R4, RZ, PT ;  /* 0x000000ff0400720b */ /* 0x000fc80003f2e000 */
[----:B------:R-:W-:Y:S01]  /*0340*/  FSEL R9, R4, RZ, P1 ;  /* 0x000000ff04097208 */ /* 0x000fe20000800000 */
[----:B0-----:R-:W-:Y:S08]  /*0350*/  @P0 EXIT ;  /* 0x000000000000094d */ /* 0x001ff00003800000 */
[----:B------:R-:W-:Y:S01]  /*0360*/  STG.E desc[UR4][R6.64], R9 ;  /* 0x0000000906007986 */ /* 0x000fe2000c101904 */
[----:B------:R-:W-:Y:S05]  /*0370*/  EXIT ;  /* 0x000000000000794d */ /* 0x000fea0003800000 */
.L_x_0:
[----:B------:R-:W-:-:S00]  /*0380*/  BRA `(.L_x_0) ;  /* 0xfffffffc00fc7947 */ /* 0x000fc0000383ffff */
[----:B------:R-:W-:-:S00]  /*0390*/  NOP ;  /* 0x0000000000007918 */ /* 0x000fc00000000000 */
        /* <DEDUP_REMOVED lines=14> */
.L_x_1:


//--------------------- .nv.global.init           --------------------------
	.section	.nv.global.init,"aw",@progbits
.nv.global.init:
	.type		_$_str,@object
	.size		_$_str,(_$_str_$_2 - _$_str)
_$_str:
        /*0000*/ 	.byte	0x5f, 0x5f, 0x43, 0x55, 0x44, 0x41, 0x5f, 0x46, 0x54, 0x5a, 0x00
	.type		_$_str_$_2,@object
	.size		_$_str_$_2,(.L_1 - _$_str_$_2)
_$_str_$_2:
        /*000b*/ 	.byte	0x5f, 0x5f, 0x43, 0x55, 0x44, 0x41, 0x5f, 0x50, 0x52, 0x45, 0x43, 0x5f, 0x53, 0x51, 0x52, 0x54
        /*001b*/ 	.byte	0x00
.L_1:


//--------------------- .nv.constant0.triton_poi_fused__native_batch_norm_legit_no_training_convolution_relu_10 --------------------------
	.section	.nv.constant0.triton_poi_fused__native_batch_norm_legit_no_training_convolution_relu_10,"a",@progbits
	.sectionflags	@""
	.align	4
.nv.constant0.triton_poi_fused__native_batch_norm_legit_no_training_convolution_relu_10:
	.zero		588
